//
// Generated by NVIDIA NVVM Compiler
//
// Compiler Build ID: CL-36424714
// Cuda compilation tools, release 13.0, V13.0.88
// Based on NVVM 20.0.0
//

.version 9.0
.target sm_100
.address_size 64

	// .globl	_Z15cinplace_T_evenP6float2ii
// _ZZ15cinplace_T_evenP6float2iiE1a has been demoted
// _ZZ15cinplace_T_evenP6float2iiE1b has been demoted
// _ZZ14cinplace_T_oddP6float2iiE1a has been demoted
// _ZZ14cinplace_T_oddP6float2iiE1b has been demoted

.visible .entry _Z15cinplace_T_evenP6float2ii(
	.param .u64 .ptr .align 1 _Z15cinplace_T_evenP6float2ii_param_0,
	.param .u32 _Z15cinplace_T_evenP6float2ii_param_1,
	.param .u32 _Z15cinplace_T_evenP6float2ii_param_2
)
{
	.reg .pred 	%p<3>;
	.reg .b32 	%r<45>;
	.reg .b32 	%f<11>;
	.reg .b64 	%rd<16>;
	// demoted variable
	.shared .align 8 .b8 _ZZ15cinplace_T_evenP6float2iiE1a[2176];
	// demoted variable
	.shared .align 8 .b8 _ZZ15cinplace_T_evenP6float2iiE1b[2176];
	ld.param.u64 	%rd4, [_Z15cinplace_T_evenP6float2ii_param_0];
	ld.param.u32 	%r5, [_Z15cinplace_T_evenP6float2ii_param_1];
	ld.param.u32 	%r6, [_Z15cinplace_T_evenP6float2ii_param_2];
	cvta.to.global.u64 	%rd1, %rd4;
	mov.u32 	%r7, %tid.x;
	mov.u32 	%r1, %tid.y;
	mov.u32 	%r8, %ctaid.x;
	mov.u32 	%r9, %ctaid.y;
	setp.gt.u32 	%p1, %r8, %r9;
	add.s32 	%r10, %r8, -1;
	add.s32 	%r11, %r6, %r9;
	selp.b32 	%r12, %r10, %r11, %p1;
	add.s32 	%r13, %r6, %r8;
	selp.b32 	%r14, %r9, %r13, %p1;
	shl.b32 	%r2, %r12, 4;
	shl.b32 	%r3, %r14, 4;
	cvt.s64.s32 	%rd5, %r2;
	cvt.u64.u32 	%rd2, %r7;
	add.s64 	%rd6, %rd5, %rd2;
	add.s32 	%r15, %r3, %r1;
	shl.b32 	%r16, %r15, 8;
	shr.s32 	%r17, %r16, 8;
	shl.b32 	%r18, %r5, 8;
	shr.s32 	%r4, %r18, 8;
	mul.lo.s32 	%r19, %r17, %r4;
	cvt.s64.s32 	%rd7, %r19;
	add.s64 	%rd8, %rd6, %rd7;
	shl.b64 	%rd9, %rd8, 3;
	add.s64 	%rd3, %rd1, %rd9;
	mov.u32 	%r20, _ZZ15cinplace_T_evenP6float2iiE1a;
	mad.lo.s32 	%r21, %r1, 136, %r20;
	shl.b32 	%r22, %r7, 3;
	add.s32 	%r23, %r21, %r22;
	ld.global.v2.f32 	{%f1, %f2}, [%rd3];
	st.shared.v2.f32 	[%r23], {%f1, %f2};
	setp.ne.s32 	%p2, %r2, %r3;
	@%p2 bra 	$L__BB0_2;
	cvt.u32.u64 	%r40, %rd2;
	bar.sync 	0;
	mad.lo.s32 	%r42, %r40, 136, %r20;
	shl.b32 	%r43, %r1, 3;
	add.s32 	%r44, %r42, %r43;
	ld.shared.v2.f32 	{%f9, %f10}, [%r44];
	st.global.v2.f32 	[%rd3], {%f9, %f10};
	bra.uni 	$L__BB0_3;
$L__BB0_2:
	cvt.u32.u64 	%r24, %rd2;
	cvt.s64.s32 	%rd10, %r3;
	add.s64 	%rd11, %rd10, %rd2;
	add.s32 	%r25, %r2, %r1;
	shl.b32 	%r26, %r25, 8;
	shr.s32 	%r27, %r26, 8;
	mul.lo.s32 	%r28, %r27, %r4;
	cvt.s64.s32 	%rd12, %r28;
	add.s64 	%rd13, %rd11, %rd12;
	shl.b64 	%rd14, %rd13, 3;
	add.s64 	%rd15, %rd1, %rd14;
	mov.u32 	%r29, _ZZ15cinplace_T_evenP6float2iiE1b;
	mad.lo.s32 	%r30, %r1, 136, %r29;
	shl.b32 	%r31, %r24, 3;
	add.s32 	%r32, %r30, %r31;
	ld.global.v2.f32 	{%f3, %f4}, [%rd15];
	st.shared.v2.f32 	[%r32], {%f3, %f4};
	bar.sync 	0;
	mul.lo.s32 	%r33, %r24, 136;
	add.s32 	%r34, %r29, %r33;
	shl.b32 	%r35, %r1, 3;
	add.s32 	%r36, %r34, %r35;
	ld.shared.v2.f32 	{%f5, %f6}, [%r36];
	st.global.v2.f32 	[%rd3], {%f5, %f6};
	add.s32 	%r38, %r20, %r33;
	add.s32 	%r39, %r38, %r35;
	ld.shared.v2.f32 	{%f7, %f8}, [%r39];
	st.global.v2.f32 	[%rd15], {%f7, %f8};
$L__BB0_3:
	ret;

}
	// .globl	_Z14cinplace_T_oddP6float2ii
.visible .entry _Z14cinplace_T_oddP6float2ii(
	.param .u64 .ptr .align 1 _Z14cinplace_T_oddP6float2ii_param_0,
	.param .u32 _Z14cinplace_T_oddP6float2ii_param_1,
	.param .u32 _Z14cinplace_T_oddP6float2ii_param_2
)
{
	.reg .pred 	%p<3>;
	.reg .b32 	%r<45>;
	.reg .b32 	%f<11>;
	.reg .b64 	%rd<16>;
	// demoted variable
	.shared .align 8 .b8 _ZZ14cinplace_T_oddP6float2iiE1a[2176];
	// demoted variable
	.shared .align 8 .b8 _ZZ14cinplace_T_oddP6float2iiE1b[2176];
	ld.param.u64 	%rd4, [_Z14cinplace_T_oddP6float2ii_param_0];
	ld.param.u32 	%r5, [_Z14cinplace_T_oddP6float2ii_param_1];
	ld.param.u32 	%r6, [_Z14cinplace_T_oddP6float2ii_param_2];
	cvta.to.global.u64 	%rd1, %rd4;
	mov.u32 	%r7, %tid.x;
	mov.u32 	%r1, %tid.y;
	mov.u32 	%r8, %ctaid.x;
	mov.u32 	%r9, %ctaid.y;
	setp.lt.u32 	%p1, %r8, %r9;
	add.s32 	%r10, %r9, %r6;
	add.s32 	%r11, %r10, -1;
	selp.b32 	%r12, %r11, %r8, %p1;
	add.s32 	%r13, %r6, %r8;
	selp.b32 	%r14, %r13, %r9, %p1;
	shl.b32 	%r2, %r12, 4;
	shl.b32 	%r3, %r14, 4;
	cvt.s64.s32 	%rd5, %r2;
	cvt.u64.u32 	%rd2, %r7;
	add.s64 	%rd6, %rd5, %rd2;
	add.s32 	%r15, %r3, %r1;
	shl.b32 	%r16, %r15, 8;
	shr.s32 	%r17, %r16, 8;
	shl.b32 	%r18, %r5, 8;
	shr.s32 	%r4, %r18, 8;
	mul.lo.s32 	%r19, %r17, %r4;
	cvt.s64.s32 	%rd7, %r19;
	add.s64 	%rd8, %rd6, %rd7;
	shl.b64 	%rd9, %rd8, 3;
	add.s64 	%rd3, %rd1, %rd9;
	mov.u32 	%r20, _ZZ14cinplace_T_oddP6float2iiE1a;
	mad.lo.s32 	%r21, %r1, 136, %r20;
	shl.b32 	%r22, %r7, 3;
	add.s32 	%r23, %r21, %r22;
	ld.global.v2.f32 	{%f1, %f2}, [%rd3];
	st.shared.v2.f32 	[%r23], {%f1, %f2};
	setp.ne.s32 	%p2, %r2, %r3;
	@%p2 bra 	$L__BB1_2;
	cvt.u32.u64 	%r40, %rd2;
	bar.sync 	0;
	mad.lo.s32 	%r42, %r40, 136, %r20;
	shl.b32 	%r43, %r1, 3;
	add.s32 	%r44, %r42, %r43;
	ld.shared.v2.f32 	{%f9, %f10}, [%r44];
	st.global.v2.f32 	[%rd3], {%f9, %f10};
	bra.uni 	$L__BB1_3;
$L__BB1_2:
	cvt.u32.u64 	%r24, %rd2;
	cvt.s64.s32 	%rd10, %r3;
	add.s64 	%rd11, %rd10, %rd2;
	add.s32 	%r25, %r2, %r1;
	shl.b32 	%r26, %r25, 8;
	shr.s32 	%r27, %r26, 8;
	mul.lo.s32 	%r28, %r27, %r4;
	cvt.s64.s32 	%rd12, %r28;
	add.s64 	%rd13, %rd11, %rd12;
	shl.b64 	%rd14, %rd13, 3;
	add.s64 	%rd15, %rd1, %rd14;
	mov.u32 	%r29, _ZZ14cinplace_T_oddP6float2iiE1b;
	mad.lo.s32 	%r30, %r1, 136, %r29;
	shl.b32 	%r31, %r24, 3;
	add.s32 	%r32, %r30, %r31;
	ld.global.v2.f32 	{%f3, %f4}, [%rd15];
	st.shared.v2.f32 	[%r32], {%f3, %f4};
	bar.sync 	0;
	mul.lo.s32 	%r33, %r24, 136;
	add.s32 	%r34, %r29, %r33;
	shl.b32 	%r35, %r1, 3;
	add.s32 	%r36, %r34, %r35;
	ld.shared.v2.f32 	{%f5, %f6}, [%r36];
	st.global.v2.f32 	[%rd3], {%f5, %f6};
	add.s32 	%r38, %r20, %r33;
	add.s32 	%r39, %r38, %r35;
	ld.shared.v2.f32 	{%f7, %f8}, [%r39];
	st.global.v2.f32 	[%rd15], {%f7, %f8};
$L__BB1_3:
	ret;

}


// ===== COMPILED SASS (sm_100) =====

	.target	sm_100

	.elftype	@"ET_EXEC"


//--------------------- .note.nv.tkinfo           --------------------------
	.section	.note.nv.tkinfo,"",@"SHT_NOTE"
	.sectionflags	@"SHF_NOTE_NV_TKINFO"
	.tkinfo
        /*0018*/ 	.word	0x00000002
        /*0030*/ 	.string	""
        /*0030*/ 	.string	"ptxas"
        /*0030*/ 	.string	"Cuda compilation tools, release 13.0, V13.0.88"
        /*0030*/ 	.string	"Build cuda_13.0.r13.0/compiler.36424714_0"
        /*0030*/ 	.string	"-arch sm_100 -m 64 "



//--------------------- .note.nv.cuinfo           --------------------------
	.section	.note.nv.cuinfo,"",@"SHT_NOTE"
	.sectionflags	@"SHF_NOTE_NV_CUINFO"
        /*0018*/ 	.short	0x0002
        /*001a*/ 	.short	0x0064
        /*001c*/ 	.short	0x0082
	.zero		2


//--------------------- .nv.info                  --------------------------
	.section	.nv.info,"",@"SHT_CUDA_INFO"
	.align	4


	//----- nvinfo : EIATTR_REGCOUNT
	.align		4
        /*0000*/ 	.byte	0x04, 0x2f
        /*0002*/ 	.short	(.L_1 - .L_0)
	.align		4
.L_0:
        /*0004*/ 	.word	index@(_Z15cinplace_T_evenP6float2ii)
        /*0008*/ 	.word	0x00000016


	//----- nvinfo : EIATTR_FRAME_SIZE
	.align		4
.L_1:
        /*000c*/ 	.byte	0x04, 0x11
        /*000e*/ 	.short	(.L_3 - .L_2)
	.align		4
.L_2:
        /*0010*/ 	.word	index@(_Z15cinplace_T_evenP6float2ii)
        /*0014*/ 	.word	0x00000000


	//----- nvinfo : EIATTR_REGCOUNT
	.align		4
.L_3:
        /*0018*/ 	.byte	0x04, 0x2f
        /*001a*/ 	.short	(.L_5 - .L_4)
	.align		4
.L_4:
        /*001c*/ 	.word	index@(_Z14cinplace_T_oddP6float2ii)
        /*0020*/ 	.word	0x00000016


	//----- nvinfo : EIATTR_FRAME_SIZE
	.align		4
.L_5:
        /*0024*/ 	.byte	0x04, 0x11
        /*0026*/ 	.short	(.L_7 - .L_6)
	.align		4
.L_6:
        /*0028*/ 	.word	index@(_Z14cinplace_T_oddP6float2ii)
        /*002c*/ 	.word	0x00000000


	//----- nvinfo : EIATTR_MIN_STACK_SIZE
	.align		4
.L_7:
        /*0030*/ 	.byte	0x04, 0x12
        /*0032*/ 	.short	(.L_9 - .L_8)
	.align		4
.L_8:
        /*0034*/ 	.word	index@(_Z14cinplace_T_oddP6float2ii)
        /*0038*/ 	.word	0x00000000


	//----- nvinfo : EIATTR_MIN_STACK_SIZE
	.align		4
.L_9:
        /*003c*/ 	.byte	0x04, 0x12
        /*003e*/ 	.short	(.L_11 - .L_10)
	.align		4
.L_10:
        /*0040*/ 	.word	index@(_Z15cinplace_T_evenP6float2ii)
        /*0044*/ 	.word	0x00000000
.L_11:


//--------------------- .nv.compat                --------------------------
	.section	.nv.compat,"",@"SHT_CUDA_COMPAT_INFO"
	.align	4
        /*0000*/ 	.byte	0x02, 0x09, 0x00, 0x00, 0x02, 0x02, 0x01, 0x00, 0x02, 0x05, 0x05, 0x00, 0x03, 0x07, 0x01, 0x01
        /*0010*/ 	.byte	0x02, 0x03, 0x00, 0x00, 0x02, 0x06, 0x01, 0x00, 0x04, 0x0b, 0x08, 0x00, 0x09, 0x00, 0x00, 0x00
        /*0020*/ 	.byte	0x00, 0x00, 0x00, 0x00


//--------------------- .nv.info._Z14cinplace_T_oddP6float2ii --------------------------
	.section	.nv.info._Z14cinplace_T_oddP6float2ii,"",@"SHT_CUDA_INFO"
	.sectionflags	@""
	.align	4


	//----- nvinfo : EIATTR_CUDA_API_VERSION
	.align		4
        /*0000*/ 	.byte	0x04, 0x37
        /*0002*/ 	.short	(.L_13 - .L_12)
.L_12:
        /*0004*/ 	.word	0x00000082


	//----- nvinfo : EIATTR_KPARAM_INFO
	.align		4
.L_13:
        /*0008*/ 	.byte	0x04, 0x17
        /*000a*/ 	.short	(.L_15 - .L_14)
.L_14:
        /*000c*/ 	.word	0x00000000
        /*0010*/ 	.short	0x0002
        /*0012*/ 	.short	0x000c
        /*0014*/ 	.byte	0x00, 0xf0, 0x11, 0x00


	//----- nvinfo : EIATTR_KPARAM_INFO
	.align		4
.L_15:
        /*0018*/ 	.byte	0x04, 0x17
        /*001a*/ 	.short	(.L_17 - .L_16)
.L_16:
        /*001c*/ 	.word	0x00000000
        /*0020*/ 	.short	0x0001
        /*0022*/ 	.short	0x0008
        /*0024*/ 	.byte	0x00, 0xf0, 0x11, 0x00


	//----- nvinfo : EIATTR_KPARAM_INFO
	.align		4
.L_17:
        /*0028*/ 	.byte	0x04, 0x17
        /*002a*/ 	.short	(.L_19 - .L_18)
.L_18:
        /*002c*/ 	.word	0x00000000
        /*0030*/ 	.short	0x0000
        /*0032*/ 	.short	0x0000
        /*0034*/ 	.byte	0x00, 0xf5, 0x21, 0x00


	//----- nvinfo : EIATTR_SPARSE_MMA_MASK
	.align		4
.L_19:
        /*0038*/ 	.byte	0x03, 0x50
        /*003a*/ 	.short	0x0000


	//----- nvinfo : EIATTR_MAXREG_COUNT
	.align		4
        /*003c*/ 	.byte	0x03, 0x1b
        /*003e*/ 	.short	0x00ff


	//----- nvinfo : EIATTR_NUM_BARRIERS
	.align		4
        /*0040*/ 	.byte	0x02, 0x4c
        /*0042*/ 	.byte	0x01
	.zero		1


	//----- nvinfo : EIATTR_MERCURY_ISA_VERSION
	.align		4
        /*0044*/ 	.byte	0x03, 0x5f
        /*0046*/ 	.short	0x0101


	//----- nvinfo : EIATTR_VRC_CTA_INIT_COUNT
	.align		4
        /*0048*/ 	.byte	0x02, 0x4a
	.zero		1
	.zero		1


	//----- nvinfo : EIATTR_EXIT_INSTR_OFFSETS
	.align		4
        /*004c*/ 	.byte	0x04, 0x1c
        /*004e*/ 	.short	(.L_21 - .L_20)


	//   ....[0]....
.L_20:
        /*0050*/ 	.word	0x00000280


	//   ....[1]....
        /*0054*/ 	.word	0x00000420


	//----- nvinfo : EIATTR_CBANK_PARAM_SIZE
	.align		4
.L_21:
        /*0058*/ 	.byte	0x03, 0x19
        /*005a*/ 	.short	0x0010


	//----- nvinfo : EIATTR_PARAM_CBANK
	.align		4
        /*005c*/ 	.byte	0x04, 0x0a
        /*005e*/ 	.short	(.L_23 - .L_22)
	.align		4
.L_22:
        /*0060*/ 	.word	index@(.nv.constant0._Z14cinplace_T_oddP6float2ii)
        /*0064*/ 	.short	0x0380
        /*0066*/ 	.short	0x0010


	//----- nvinfo : EIATTR_SW_WAR
	.align		4
.L_23:
        /*0068*/ 	.byte	0x04, 0x36
        /*006a*/ 	.short	(.L_25 - .L_24)
.L_24:
        /*006c*/ 	.word	0x00000008
.L_25:


//--------------------- .nv.info._Z15cinplace_T_evenP6float2ii --------------------------
	.section	.nv.info._Z15cinplace_T_evenP6float2ii,"",@"SHT_CUDA_INFO"
	.sectionflags	@""
	.align	4


	//----- nvinfo : EIATTR_CUDA_API_VERSION
	.align		4
        /*0000*/ 	.byte	0x04, 0x37
        /*0002*/ 	.short	(.L_27 - .L_26)
.L_26:
        /*0004*/ 	.word	0x00000082


	//----- nvinfo : EIATTR_KPARAM_INFO
	.align		4
.L_27:
        /*0008*/ 	.byte	0x04, 0x17
        /*000a*/ 	.short	(.L_29 - .L_28)
.L_28:
        /*000c*/ 	.word	0x00000000
        /*0010*/ 	.short	0x0002
        /*0012*/ 	.short	0x000c
        /*0014*/ 	.byte	0x00, 0xf0, 0x11, 0x00


	//----- nvinfo : EIATTR_KPARAM_INFO
	.align		4
.L_29:
        /*0018*/ 	.byte	0x04, 0x17
        /*001a*/ 	.short	(.L_31 - .L_30)
.L_30:
        /*001c*/ 	.word	0x00000000
        /*0020*/ 	.short	0x0001
        /*0022*/ 	.short	0x0008
        /*0024*/ 	.byte	0x00, 0xf0, 0x11, 0x00


	//----- nvinfo : EIATTR_KPARAM_INFO
	.align		4
.L_31:
        /*0028*/ 	.byte	0x04, 0x17
        /*002a*/ 	.short	(.L_33 - .L_32)
.L_32:
        /*002c*/ 	.word	0x00000000
        /*0030*/ 	.short	0x0000
        /*0032*/ 	.short	0x0000
        /*0034*/ 	.byte	0x00, 0xf5, 0x21, 0x00


	//----- nvinfo : EIATTR_SPARSE_MMA_MASK
	.align		4
.L_33:
        /*0038*/ 	.byte	0x03, 0x50
        /*003a*/ 	.short	0x0000


	//----- nvinfo : EIATTR_MAXREG_COUNT
	.align		4
        /*003c*/ 	.byte	0x03, 0x1b
        /*003e*/ 	.short	0x00ff


	//----- nvinfo : EIATTR_NUM_BARRIERS
	.align		4
        /*0040*/ 	.byte	0x02, 0x4c
        /*0042*/ 	.byte	0x01
	.zero		1


	//----- nvinfo : EIATTR_MERCURY_ISA_VERSION
	.align		4
        /*0044*/ 	.byte	0x03, 0x5f
        /*0046*/ 	.short	0x0101


	//----- nvinfo : EIATTR_VRC_CTA_INIT_COUNT
	.align		4
        /*0048*/ 	.byte	0x02, 0x4a
	.zero		1
	.zero		1


	//----- nvinfo : EIATTR_EXIT_INSTR_OFFSETS
	.align		4
        /*004c*/ 	.byte	0x04, 0x1c
        /*004e*/ 	.short	(.L_35 - .L_34)


	//   ....[0]....
.L_34:
        /*0050*/ 	.word	0x00000270


	//   ....[1]....
        /*0054*/ 	.word	0x00000410


	//----- nvinfo : EIATTR_CBANK_PARAM_SIZE
	.align		4
.L_35:
        /*0058*/ 	.byte	0x03, 0x19
        /*005a*/ 	.short	0x0010


	//----- nvinfo : EIATTR_PARAM_CBANK
	.align		4
        /*005c*/ 	.byte	0x04, 0x0a
        /*005e*/ 	.short	(.L_37 - .L_36)
	.align		4
.L_36:
        /*0060*/ 	.word	index@(.nv.constant0._Z15cinplace_T_evenP6float2ii)
        /*0064*/ 	.short	0x0380
        /*0066*/ 	.short	0x0010


	//----- nvinfo : EIATTR_SW_WAR
	.align		4
.L_37:
        /*0068*/ 	.byte	0x04, 0x36
        /*006a*/ 	.short	(.L_39 - .L_38)
.L_38:
        /*006c*/ 	.word	0x00000008
.L_39:


//--------------------- .nv.callgraph             --------------------------
	.section	.nv.callgraph,"",@"SHT_CUDA_CALLGRAPH"
	.align	4
	.sectionentsize	8
	.align		4
        /*0000*/ 	.word	0x00000000
	.align		4
        /*0004*/ 	.word	0xffffffff
	.align		4
        /*0008*/ 	.word	0x00000000
	.align		4
        /*000c*/ 	.word	0xfffffffe
	.align		4
        /*0010*/ 	.word	0x00000000
	.align		4
        /*0014*/ 	.word	0xfffffffd
	.align		4
        /*0018*/ 	.word	0x00000000
	.align		4
        /*001c*/ 	.word	0xfffffffc


//--------------------- .text._Z14cinplace_T_oddP6float2ii --------------------------
	.section	.text._Z14cinplace_T_oddP6float2ii,"ax",@progbits
	.align	128
        .global         _Z14cinplace_T_oddP6float2ii
        .type           _Z14cinplace_T_oddP6float2ii,@function
        .size           _Z14cinplace_T_oddP6float2ii,(.L_x_2 - _Z14cinplace_T_oddP6float2ii)
        .other          _Z14cinplace_T_oddP6float2ii,@"STO_CUDA_ENTRY STV_DEFAULT"
_Z14cinplace_T_oddP6float2ii:
.text._Z14cinplace_T_oddP6float2ii:
[----:B------:R-:W-:Y:S01]  /*0000*/  LDC R1, c[0x0][0x37c] ;  /* 0x0000df00ff017b82 */ /* 0x000fe20000000800 */
[----:B------:R-:W0:Y:S07]  /*0010*/  S2R R2, SR_CTAID.Y ;  /* 0x0000000000027919 */ /* 0x000e2e0000002600 */
[----:B------:R-:W0:Y:S01]  /*0020*/  S2UR UR4, SR_CTAID.X ;  /* 0x00000000000479c3 */ /* 0x000e220000002500 */
[----:B------:R-:W1:Y:S01]  /*0030*/  S2R R0, SR_TID.Y ;  /* 0x0000000000007919 */ /* 0x000e620000002200 */
[----:B------:R-:W2:Y:S06]  /*0040*/  S2R R6, SR_TID.X ;  /* 0x0000000000067919 */ /* 0x000eac0000002100 */
[----:B------:R-:W3:Y:S01]  /*0050*/  LDC.64 R10, c[0x0][0x388] ;  /* 0x0000e200ff0a7b82 */ /* 0x000ee20000000a00 */
[C---:B0-----:R-:W-:Y:S01]  /*0060*/  ISETP.LE.U32.AND P0, PT, R2.reuse, UR4, PT ;  /* 0x0000000402007c0c */ /* 0x041fe2000bf03070 */
[----:B---3--:R-:W-:-:S02]  /*0070*/  IMAD.IADD R4, R2, 0x1, R11 ;  /* 0x0000000102047824 */ /* 0x008fc400078e020b */
[----:B------:R-:W-:Y:S02]  /*0080*/  IMAD.SHL.U32 R10, R10, 0x100, RZ ;  /* 0x000001000a0a7824 */ /* 0x000fe400078e00ff */
[----:B------:R-:W-:-:S03]  /*0090*/  VIADD R4, R4, 0xffffffff ;  /* 0xffffffff04047836 */ /* 0x000fc60000000000 */
[----:B------:R-:W-:Y:S02]  /*00a0*/  SHF.R.S32.HI R10, RZ, 0x8, R10 ;  /* 0x00000008ff0a7819 */ /* 0x000fe4000001140a */
[----:B------:R-:W-:-:S03]  /*00b0*/  SEL R4, R4, UR4, !P0 ;  /* 0x0000000404047c07 */ /* 0x000fc6000c000000 */
[----:B------:R-:W-:Y:S01]  /*00c0*/  @!P0 VIADD R2, R11, UR4 ;  /* 0x000000040b028c36 */ /* 0x000fe20008000000 */
[----:B------:R-:W0:Y:S01]  /*00d0*/  LDCU.64 UR4, c[0x0][0x358] ;  /* 0x00006b00ff0477ac */ /* 0x000e220008000a00 */
[----:B------:R-:W-:Y:S02]  /*00e0*/  IMAD.SHL.U32 R15, R4, 0x10, RZ ;  /* 0x00000010040f7824 */ /* 0x000fe400078e00ff */
[----:B------:R-:W-:Y:S02]  /*00f0*/  IMAD.SHL.U32 R7, R2, 0x10, RZ ;  /* 0x0000001002077824 */ /* 0x000fe400078e00ff */
[----:B------:R-:W3:Y:S01]  /*0100*/  LDC.64 R2, c[0x0][0x380] ;  /* 0x0000e000ff027b82 */ /* 0x000ee20000000a00 */
[----:B------:R-:W-:Y:S01]  /*0110*/  SHF.R.S32.HI R4, RZ, 0x1f, R15 ;  /* 0x0000001fff047819 */ /* 0x000fe2000001140f */
[----:B-1----:R-:W-:-:S04]  /*0120*/  IMAD.IADD R5, R7, 0x1, R0 ;  /* 0x0000000107057824 */ /* 0x002fc800078e0200 */
[----:B------:R-:W-:-:S05]  /*0130*/  IMAD.SHL.U32 R5, R5, 0x100, RZ ;  /* 0x0000010005057824 */ /* 0x000fca00078e00ff */
[----:B------:R-:W-:-:S05]  /*0140*/  SHF.R.S32.HI R5, RZ, 0x8, R5 ;  /* 0x00000008ff057819 */ /* 0x000fca0000011405 */
[----:B------:R-:W-:-:S05]  /*0150*/  IMAD R5, R5, R10, RZ ;  /* 0x0000000a05057224 */ /* 0x000fca00078e02ff */
[----:B------:R-:W-:Y:S02]  /*0160*/  SHF.R.S32.HI R9, RZ, 0x1f, R5 ;  /* 0x0000001fff097819 */ /* 0x000fe40000011405 */
[----:B--2---:R-:W-:-:S04]  /*0170*/  IADD3 R5, P0, P1, R5, R15, R6 ;  /* 0x0000000f05057210 */ /* 0x004fc8000791e006 */
[----:B------:R-:W-:Y:S02]  /*0180*/  IADD3.X R8, PT, PT, R9, R4, RZ, P0, P1 ;  /* 0x0000000409087210 */ /* 0x000fe400007e24ff */
[----:B---3--:R-:W-:-:S04]  /*0190*/  LEA R4, P0, R5, R2, 0x3 ;  /* 0x0000000205047211 */ /* 0x008fc800078018ff */
[----:B------:R-:W-:-:S05]  /*01a0*/  LEA.HI.X R5, R5, R3, R8, 0x3, P0 ;  /* 0x0000000305057211 */ /* 0x000fca00000f1c08 */
[----:B0-----:R-:W2:Y:S01]  /*01b0*/  LDG.E.64 R8, desc[UR4][R4.64] ;  /* 0x0000000404087981 */ /* 0x001ea2000c1e1b00 */
[----:B------:R-:W-:Y:S02]  /*01c0*/  MOV R13, 0x400 ;  /* 0x00000400000d7802 */ /* 0x000fe40000000f00 */
[----:B------:R-:W-:Y:S01]  /*01d0*/  ISETP.NE.AND P0, PT, R15, R7, PT ;  /* 0x000000070f00720c */ /* 0x000fe20003f05270 */
[----:B------:R-:W0:Y:S02]  /*01e0*/  S2R R12, SR_CgaCtaId ;  /* 0x00000000000c7919 */ /* 0x000e240000008800 */
[----:B0-----:R-:W-:-:S05]  /*01f0*/  LEA R11, R12, R13, 0x18 ;  /* 0x0000000d0c0b7211 */ /* 0x001fca00078ec0ff */
[----:B------:R-:W-:-:S05]  /*0200*/  IMAD R17, R0, 0x88, R11 ;  /* 0x0000008800117824 */ /* 0x000fca00078e020b */
[C---:B------:R-:W-:Y:S01]  /*0210*/  @!P0 IMAD R19, R6.reuse, 0x88, R11 ;  /* 0x0000008806138824 */ /* 0x040fe200078e020b */
[----:B------:R-:W-:-:S03]  /*0220*/  LEA R17, R6, R17, 0x3 ;  /* 0x0000001106117211 */ /* 0x000fc600078e18ff */
[----:B------:R-:W-:Y:S02]  /*0230*/  @!P0 IMAD R19, R0, 0x8, R19 ;  /* 0x0000000800138824 */ /* 0x000fe400078e0213 */
[----:B--2---:R-:W-:Y:S01]  /*0240*/  STS.64 [R17], R8 ;  /* 0x0000000811007388 */ /* 0x004fe20000000a00 */
[----:B------:R-:W-:Y:S06]  /*0250*/  @!P0 BAR.SYNC.DEFER_BLOCKING 0x0 ;  /* 0x0000000000008b1d */ /* 0x000fec0000010000 */
[----:B------:R-:W0:Y:S04]  /*0260*/  @!P0 LDS.64 R18, [R19] ;  /* 0x0000000013128984 */ /* 0x000e280000000a00 */
[----:B0-----:R0:W-:Y:S01]  /*0270*/  @!P0 STG.E.64 desc[UR4][R4.64], R18 ;  /* 0x0000001204008986 */ /* 0x0011e2000c101b04 */
[----:B------:R-:W-:Y:S05]  /*0280*/  @!P0 EXIT ;  /* 0x000000000000894d */ /* 0x000fea0003800000 */
[----:B------:R-:W-:Y:S01]  /*0290*/  IMAD.IADD R15, R15, 0x1, R0 ;  /* 0x000000010f0f7824 */ /* 0x000fe200078e0200 */
[----:B------:R-:W-:-:S03]  /*02a0*/  SHF.R.S32.HI R8, RZ, 0x1f, R7 ;  /* 0x0000001fff087819 */ /* 0x000fc60000011407 */
[----:B------:R-:W-:-:S05]  /*02b0*/  IMAD.SHL.U32 R15, R15, 0x100, RZ ;  /* 0x000001000f0f7824 */ /* 0x000fca00078e00ff */
[----:B------:R-:W-:-:S05]  /*02c0*/  SHF.R.S32.HI R15, RZ, 0x8, R15 ;  /* 0x00000008ff0f7819 */ /* 0x000fca000001140f */
[----:B------:R-:W-:-:S05]  /*02d0*/  IMAD R15, R10, R15, RZ ;  /* 0x0000000f0a0f7224 */ /* 0x000fca00078e02ff */
[----:B------:R-:W-:Y:S02]  /*02e0*/  IADD3 R7, P0, P1, R15, R7, R6 ;  /* 0x000000070f077210 */ /* 0x000fe4000791e006 */
[----:B------:R-:W-:-:S04]  /*02f0*/  SHF.R.S32.HI R15, RZ, 0x1f, R15 ;  /* 0x0000001fff0f7819 */ /* 0x000fc8000001140f */
[----:B------:R-:W-:Y:S02]  /*0300*/  IADD3.X R8, PT, PT, R15, R8, RZ, P0, P1 ;  /* 0x000000080f087210 */ /* 0x000fe400007e24ff */
[----:B------:R-:W-:-:S04]  /*0310*/  LEA R2, P0, R7, R2, 0x3 ;  /* 0x0000000207027211 */ /* 0x000fc800078018ff */
[----:B------:R-:W-:-:S05]  /*0320*/  LEA.HI.X R3, R7, R3, R8, 0x3, P0 ;  /* 0x0000000307037211 */ /* 0x000fca00000f1c08 */
[----:B------:R-:W2:Y:S01]  /*0330*/  LDG.E.64 R8, desc[UR4][R2.64] ;  /* 0x0000000402087981 */ /* 0x000ea2000c1e1b00 */
[----:B------:R-:W-:Y:S02]  /*0340*/  VIADD R13, R13, 0x880 ;  /* 0x000008800d0d7836 */ /* 0x000fe40000000000 */
[----:B------:R-:W-:-:S03]  /*0350*/  IMAD R11, R6, 0x88, R11 ;  /* 0x00000088060b7824 */ /* 0x000fc600078e020b */
[----:B------:R-:W-:Y:S01]  /*0360*/  LEA R13, R12, R13, 0x18 ;  /* 0x0000000d0c0d7211 */ /* 0x000fe200078ec0ff */
[----:B------:R-:W-:-:S04]  /*0370*/  IMAD R11, R0, 0x8, R11 ;  /* 0x00000008000b7824 */ /* 0x000fc800078e020b */
[--C-:B------:R-:W-:Y:S02]  /*0380*/  IMAD R7, R0, 0x88, R13.reuse ;  /* 0x0000008800077824 */ /* 0x100fe400078e020d */
[----:B------:R-:W-:-:S03]  /*0390*/  IMAD R13, R6, 0x88, R13 ;  /* 0x00000088060d7824 */ /* 0x000fc600078e020d */
[----:B------:R-:W-:Y:S01]  /*03a0*/  LEA R7, R6, R7, 0x3 ;  /* 0x0000000706077211 */ /* 0x000fe200078e18ff */
[----:B------:R-:W-:-:S04]  /*03b0*/  IMAD R13, R0, 0x8, R13 ;  /* 0x00000008000d7824 */ /* 0x000fc800078e020d */
[----:B--2---:R-:W-:Y:S01]  /*03c0*/  STS.64 [R7], R8 ;  /* 0x0000000807007388 */ /* 0x004fe20000000a00 */
[----:B------:R-:W-:Y:S06]  /*03d0*/  BAR.SYNC.DEFER_BLOCKING 0x0 ;  /* 0x0000000000007b1d */ /* 0x000fec0000010000 */
[----:B------:R-:W1:Y:S04]  /*03e0*/  LDS.64 R12, [R13] ;  /* 0x000000000d0c7984 */ /* 0x000e680000000a00 */
[----:B------:R-:W2:Y:S04]  /*03f0*/  LDS.64 R10, [R11] ;  /* 0x000000000b0a7984 */ /* 0x000ea80000000a00 */
[----:B-1----:R-:W-:Y:S04]  /*0400*/  STG.E.64 desc[UR4][R4.64], R12 ;  /* 0x0000000c04007986 */ /* 0x002fe8000c101b04 */
[----:B--2---:R-:W-:Y:S01]  /*0410*/  STG.E.64 desc[UR4][R2.64], R10 ;  /* 0x0000000a02007986 */ /* 0x004fe2000c101b04 */
[----:B------:R-:W-:Y:S05]  /*0420*/  EXIT ;  /* 0x000000000000794d */ /* 0x000fea0003800000 */
.L_x_0:
[----:B------:R-:W-:-:S00]  /*0430*/  BRA `(.L_x_0) ;  /* 0xfffffffc00fc7947 */ /* 0x000fc0000383ffff */
[----:B------:R-:W-:-:S00]  /*0440*/  NOP ;  /* 0x0000000000007918 */ /* 0x000fc00000000000 */
        /* <DEDUP_REMOVED lines=11> */
.L_x_2:


//--------------------- .text._Z15cinplace_T_evenP6float2ii --------------------------
	.section	.text._Z15cinplace_T_evenP6float2ii,"ax",@progbits
	.align	128
        .global         _Z15cinplace_T_evenP6float2ii
        .type           _Z15cinplace_T_evenP6float2ii,@function
        .size           _Z15cinplace_T_evenP6float2ii,(.L_x_3 - _Z15cinplace_T_evenP6float2ii)
        .other          _Z15cinplace_T_evenP6float2ii,@"STO_CUDA_ENTRY STV_DEFAULT"
_Z15cinplace_T_evenP6float2ii:
.text._Z15cinplace_T_evenP6float2ii:
[----:B------:R-:W-:Y:S01]  /*0000*/  LDC R1, c[0x0][0x37c] ;  /* 0x0000df00ff017b82 */ /* 0x000fe20000000800 */
[----:B------:R-:W0:Y:S07]  /*0010*/  S2R R2, SR_CTAID.X ;  /* 0x0000000000027919 */ /* 0x000e2e0000002500 */
[----:B------:R-:W1:Y:S01]  /*0020*/  LDC.64 R12, c[0x0][0x388] ;  /* 0x0000e200ff0c7b82 */ /* 0x000e620000000a00 */
[----:B------:R-:W2:Y:S01]  /*0030*/  LDCU.64 UR4, c[0x0][0x358] ;  /* 0x00006b00ff0477ac */ /* 0x000ea20008000a00 */
[----:B------:R-:W3:Y:S01]  /*0040*/  S2R R9, SR_CTAID.Y ;  /* 0x0000000000097919 */ /* 0x000ee20000002600 */
[----:B------:R-:W4:Y:S01]  /*0050*/  S2R R0, SR_TID.Y ;  /* 0x0000000000007919 */ /* 0x000f220000002200 */
[----:B------:R-:W5:Y:S01]  /*0060*/  S2R R8, SR_TID.X ;  /* 0x0000000000087919 */ /* 0x000f620000002100 */
[----:B-1----:R-:W-:-:S04]  /*0070*/  SHF.L.U32 R12, R12, 0x8, RZ ;  /* 0x000000080c0c7819 */ /* 0x002fc800000006ff */
[----:B------:R-:W-:Y:S01]  /*0080*/  SHF.R.S32.HI R12, RZ, 0x8, R12 ;  /* 0x00000008ff0c7819 */ /* 0x000fe2000001140c */
[C---:B0-----:R-:W-:Y:S01]  /*0090*/  VIADD R4, R2.reuse, 0xffffffff ;  /* 0xffffffff02047836 */ /* 0x041fe20000000000 */
[----:B---3--:R-:W-:-:S13]  /*00a0*/  ISETP.GT.U32.AND P0, PT, R2, R9, PT ;  /* 0x000000090200720c */ /* 0x008fda0003f04070 */
[--C-:B------:R-:W-:Y:S02]  /*00b0*/  @!P0 IMAD.IADD R4, R9, 0x1, R13.reuse ;  /* 0x0000000109048824 */ /* 0x100fe400078e020d */
[----:B------:R-:W-:Y:S02]  /*00c0*/  @!P0 IMAD.IADD R9, R2, 0x1, R13 ;  /* 0x0000000102098824 */ /* 0x000fe400078e020d */
[----:B------:R-:W0:Y:S01]  /*00d0*/  LDC.64 R2, c[0x0][0x380] ;  /* 0x0000e000ff027b82 */ /* 0x000e220000000a00 */
[----:B------:R-:W-:Y:S02]  /*00e0*/  IMAD.SHL.U32 R15, R4, 0x10, RZ ;  /* 0x00000010040f7824 */ /* 0x000fe400078e00ff */
[----:B------:R-:W-:-:S03]  /*00f0*/  IMAD.SHL.U32 R9, R9, 0x10, RZ ;  /* 0x0000001009097824 */ /* 0x000fc600078e00ff */
[----:B------:R-:W-:Y:S01]  /*0100*/  SHF.R.S32.HI R4, RZ, 0x1f, R15 ;  /* 0x0000001fff047819 */ /* 0x000fe2000001140f */
[----:B----4-:R-:W-:-:S04]  /*0110*/  IMAD.IADD R5, R9, 0x1, R0 ;  /* 0x0000000109057824 */ /* 0x010fc800078e0200 */
[----:B------:R-:W-:-:S05]  /*0120*/  IMAD.SHL.U32 R5, R5, 0x100, RZ ;  /* 0x0000010005057824 */ /* 0x000fca00078e00ff */
[----:B------:R-:W-:-:S05]  /*0130*/  SHF.R.S32.HI R5, RZ, 0x8, R5 ;  /* 0x00000008ff057819 */ /* 0x000fca0000011405 */
[----:B------:R-:W-:-:S05]  /*0140*/  IMAD R5, R5, R12, RZ ;  /* 0x0000000c05057224 */ /* 0x000fca00078e02ff */
[----:B------:R-:W-:Y:S02]  /*0150*/  SHF.R.S32.HI R7, RZ, 0x1f, R5 ;  /* 0x0000001fff077819 */ /* 0x000fe40000011405 */
[----:B-----5:R-:W-:-:S04]  /*0160*/  IADD3 R5, P0, P1, R5, R15, R8 ;  /* 0x0000000f05057210 */ /* 0x020fc8000791e008 */
[----:B------:R-:W-:Y:S02]  /*0170*/  IADD3.X R6, PT, PT, R7, R4, RZ, P0, P1 ;  /* 0x0000000407067210 */ /* 0x000fe400007e24ff */
[----:B0-----:R-:W-:-:S04]  /*0180*/  LEA R4, P0, R5, R2, 0x3 ;  /* 0x0000000205047211 */ /* 0x001fc800078018ff */
[----:B------:R-:W-:-:S05]  /*0190*/  LEA.HI.X R5, R5, R3, R6, 0x3, P0 ;  /* 0x0000000305057211 */ /* 0x000fca00000f1c06 */
[----:B--2---:R-:W2:Y:S01]  /*01a0*/  LDG.E.64 R6, desc[UR4][R4.64] ;  /* 0x0000000404067981 */ /* 0x004ea2000c1e1b00 */
[----:B------:R-:W-:Y:S02]  /*01b0*/  MOV R13, 0x400 ;  /* 0x00000400000d7802 */ /* 0x000fe40000000f00 */
[----:B------:R-:W-:Y:S01]  /*01c0*/  ISETP.NE.AND P0, PT, R15, R9, PT ;  /* 0x000000090f00720c */ /* 0x000fe20003f05270 */
[----:B------:R-:W0:Y:S02]  /*01d0*/  S2R R10, SR_CgaCtaId ;  /* 0x00000000000a7919 */ /* 0x000e240000008800 */
[----:B0-----:R-:W-:-:S05]  /*01e0*/  LEA R11, R10, R13, 0x18 ;  /* 0x0000000d0a0b7211 */ /* 0x001fca00078ec0ff */
[----:B------:R-:W-:-:S05]  /*01f0*/  IMAD R17, R0, 0x88, R11 ;  /* 0x0000008800117824 */ /* 0x000fca00078e020b */
[C---:B------:R-:W-:Y:S02]  /*0200*/  @!P0 IMAD R19, R8.reuse, 0x88, R11 ;  /* 0x0000008808138824 */ /* 0x040fe400078e020b */
[----:B------:R-:W-:-:S03]  /*0210*/  IMAD R17, R8, 0x8, R17 ;  /* 0x0000000808117824 */ /* 0x000fc600078e0211 */
[----:B------:R-:W-:Y:S02]  /*0220*/  @!P0 LEA R19, R0, R19, 0x3 ;  /* 0x0000001300138211 */ /* 0x000fe400078e18ff */
        /* <DEDUP_REMOVED lines=31> */
.L_x_1:
        /* <DEDUP_REMOVED lines=14> */
.L_x_3:


//--------------------- .nv.shared._Z14cinplace_T_oddP6float2ii --------------------------
	.section	.nv.shared._Z14cinplace_T_oddP6float2ii,"aw",@nobits
	.sectionflags	@""
	.align	8
.nv.shared._Z14cinplace_T_oddP6float2ii:
	.zero		5376


//--------------------- .nv.shared.reserved.0     --------------------------
	.section	.nv.shared.reserved.0,"aw",@nobits
	.weak		__nv_reservedSMEM_offset_0_alias
	.size		__nv_reservedSMEM_offset_0_alias, 0, 64
	.other		__nv_reservedSMEM_offset_0_alias,@"STO_CUDA_RESERVED_SHARED STV_DEFAULT"
__nv_reservedSMEM_offset_0_alias:
	.zero		0
	.zero		64


//--------------------- .nv.shared._Z15cinplace_T_evenP6float2ii --------------------------
	.section	.nv.shared._Z15cinplace_T_evenP6float2ii,"aw",@nobits
	.sectionflags	@""
	.align	8
.nv.shared._Z15cinplace_T_evenP6float2ii:
	.zero		5376


//--------------------- .nv.constant0._Z14cinplace_T_oddP6float2ii --------------------------
	.section	.nv.constant0._Z14cinplace_T_oddP6float2ii,"a",@progbits
	.sectionflags	@""
	.align	4
.nv.constant0._Z14cinplace_T_oddP6float2ii:
	.zero		912


//--------------------- .nv.constant0._Z15cinplace_T_evenP6float2ii --------------------------
	.section	.nv.constant0._Z15cinplace_T_evenP6float2ii,"a",@progbits
	.sectionflags	@""
	.align	4
.nv.constant0._Z15cinplace_T_evenP6float2ii:
	.zero		912


//--------------------- SYMBOLS --------------------------

	.type		.nv.reservedSmem.offset0,@object
	.size		.nv.reservedSmem.offset0,0x4
	.type		.nv.reservedSmem.cap,@object
	.size		.nv.reservedSmem.cap,0x4
